//
// Generated by NVIDIA NVVM Compiler
//
// Compiler Build ID: CL-36424714
// Cuda compilation tools, release 13.0, V13.0.88
// Based on NVVM 20.0.0
//

.version 9.0
.target sm_100
.address_size 64

	// .globl	_Z22ThiningPictureWithCUDAPdS_mii

.visible .entry _Z22ThiningPictureWithCUDAPdS_mii(
	.param .u64 .ptr .align 1 _Z22ThiningPictureWithCUDAPdS_mii_param_0,
	.param .u64 .ptr .align 1 _Z22ThiningPictureWithCUDAPdS_mii_param_1,
	.param .u64 _Z22ThiningPictureWithCUDAPdS_mii_param_2,
	.param .u32 _Z22ThiningPictureWithCUDAPdS_mii_param_3,
	.param .u32 _Z22ThiningPictureWithCUDAPdS_mii_param_4
)
{
	.reg .pred 	%p<75>;
	.reg .b32 	%r<72>;
	.reg .b64 	%rd<123>;
	.reg .b64 	%fd<61>;

	ld.param.u64 	%rd18, [_Z22ThiningPictureWithCUDAPdS_mii_param_0];
	ld.param.u32 	%r15, [_Z22ThiningPictureWithCUDAPdS_mii_param_3];
	ld.param.u32 	%r16, [_Z22ThiningPictureWithCUDAPdS_mii_param_4];
	cvta.to.global.u64 	%rd1, %rd18;
	mov.u32 	%r18, %tid.x;
	mov.u32 	%r19, %ctaid.x;
	mov.u32 	%r20, %ntid.x;
	mad.lo.s32 	%r1, %r19, %r20, %r18;
	mov.u32 	%r21, %tid.y;
	mov.u32 	%r22, %ctaid.y;
	mov.u32 	%r23, %ntid.y;
	mad.lo.s32 	%r24, %r22, %r23, %r21;
	setp.lt.s32 	%p1, %r1, 1;
	setp.eq.s32 	%p2, %r24, 0;
	or.pred  	%p3, %p1, %p2;
	setp.ge.s32 	%p4, %r1, %r15;
	or.pred  	%p5, %p3, %p4;
	setp.ge.s32 	%p6, %r24, %r16;
	or.pred  	%p7, %p5, %p6;
	@%p7 bra 	$L__BB0_31;
	mul.wide.u32 	%rd20, %r24, 8;
	add.s64 	%rd21, %rd1, %rd20;
	ld.global.f64 	%fd19, [%rd21];
	setp.neu.f64 	%p8, %fd19, 0d3FF0000000000000;
	@%p8 bra 	$L__BB0_11;
	ld.param.u64 	%rd116, [_Z22ThiningPictureWithCUDAPdS_mii_param_2];
	ld.param.u64 	%rd112, [_Z22ThiningPictureWithCUDAPdS_mii_param_0];
	cvt.u64.u32 	%rd22, %r1;
	add.s32 	%r25, %r24, -1;
	cvt.u64.u32 	%rd23, %r25;
	mul.lo.s64 	%rd2, %rd116, %rd23;
	add.s64 	%rd24, %rd2, %rd22;
	cvta.to.global.u64 	%rd3, %rd112;
	shl.b64 	%rd25, %rd24, 3;
	add.s64 	%rd26, %rd3, %rd25;
	ld.global.f64 	%fd1, [%rd26];
	ld.global.f64 	%fd2, [%rd26+8];
	add.f64 	%fd20, %fd1, %fd2;
	cvt.u64.u32 	%rd27, %r24;
	mul.lo.s64 	%rd28, %rd116, %rd27;
	add.s64 	%rd29, %rd28, %rd22;
	shl.b64 	%rd30, %rd29, 3;
	add.s64 	%rd4, %rd3, %rd30;
	ld.global.f64 	%fd3, [%rd4+8];
	add.f64 	%fd21, %fd20, %fd3;
	add.s32 	%r26, %r24, 1;
	cvt.u64.u32 	%rd31, %r26;
	mul.lo.s64 	%rd32, %rd116, %rd31;
	add.s64 	%rd33, %rd32, %rd22;
	shl.b64 	%rd34, %rd33, 3;
	add.s64 	%rd5, %rd3, %rd34;
	ld.global.f64 	%fd4, [%rd5+8];
	add.f64 	%fd22, %fd21, %fd4;
	mad.lo.s32 	%r27, %r1, %r24, %r1;
	cvt.u64.u32 	%rd35, %r27;
	mul.lo.s64 	%rd36, %rd116, %rd35;
	shl.b64 	%rd37, %rd36, 3;
	add.s64 	%rd38, %rd3, %rd37;
	ld.global.f64 	%fd23, [%rd38];
	add.f64 	%fd24, %fd22, %fd23;
	add.s32 	%r28, %r1, -1;
	cvt.u64.u32 	%rd6, %r28;
	add.s64 	%rd39, %rd32, %rd6;
	shl.b64 	%rd40, %rd39, 3;
	add.s64 	%rd41, %rd3, %rd40;
	ld.global.f64 	%fd5, [%rd41];
	add.f64 	%fd25, %fd24, %fd5;
	add.s64 	%rd42, %rd28, %rd6;
	shl.b64 	%rd43, %rd42, 3;
	add.s64 	%rd44, %rd3, %rd43;
	ld.global.f64 	%fd6, [%rd44];
	add.f64 	%fd26, %fd25, %fd6;
	sub.s64 	%rd45, %rd22, %rd2;
	shl.b64 	%rd46, %rd45, 3;
	add.s64 	%rd47, %rd3, %rd46;
	ld.global.f64 	%fd27, [%rd47];
	add.f64 	%fd28, %fd26, %fd27;
	setp.ltu.f64 	%p9, %fd28, 0d4000000000000000;
	setp.gtu.f64 	%p10, %fd28, 0d4018000000000000;
	or.pred  	%p11, %p9, %p10;
	@%p11 bra 	$L__BB0_11;
	setp.eq.f64 	%p12, %fd1, 0d0000000000000000;
	setp.eq.f64 	%p13, %fd2, 0d3FF0000000000000;
	and.pred  	%p14, %p12, %p13;
	selp.u32 	%r30, 1, 0, %p14;
	setp.eq.f64 	%p15, %fd2, 0d0000000000000000;
	setp.eq.f64 	%p16, %fd3, 0d3FF0000000000000;
	and.pred  	%p17, %p15, %p16;
	selp.u32 	%r31, 1, 0, %p17;
	add.s32 	%r32, %r31, %r30;
	setp.eq.f64 	%p18, %fd3, 0d0000000000000000;
	setp.eq.f64 	%p19, %fd4, 0d3FF0000000000000;
	and.pred  	%p20, %p18, %p19;
	selp.u32 	%r33, 1, 0, %p20;
	add.s32 	%r3, %r32, %r33;
	setp.neu.f64 	%p21, %fd4, 0d0000000000000000;
	ld.global.f64 	%fd7, [%rd5];
	mov.b32 	%r68, 0;
	@%p21 bra 	$L__BB0_5;
	setp.eq.f64 	%p22, %fd7, 0d3FF0000000000000;
	selp.u32 	%r68, 1, 0, %p22;
$L__BB0_5:
	add.s32 	%r35, %r3, %r68;
	setp.eq.f64 	%p23, %fd7, 0d0000000000000000;
	setp.eq.f64 	%p24, %fd5, 0d3FF0000000000000;
	and.pred  	%p25, %p23, %p24;
	selp.u32 	%r36, 1, 0, %p25;
	add.s32 	%r37, %r35, %r36;
	setp.eq.f64 	%p26, %fd5, 0d0000000000000000;
	setp.eq.f64 	%p27, %fd6, 0d3FF0000000000000;
	and.pred  	%p28, %p26, %p27;
	selp.u32 	%r38, 1, 0, %p28;
	add.s32 	%r6, %r37, %r38;
	setp.neu.f64 	%p29, %fd6, 0d0000000000000000;
	add.s64 	%rd48, %rd2, %rd6;
	shl.b64 	%rd49, %rd48, 3;
	add.s64 	%rd50, %rd3, %rd49;
	ld.global.f64 	%fd8, [%rd50];
	mov.b32 	%r69, 0;
	@%p29 bra 	$L__BB0_7;
	setp.eq.f64 	%p30, %fd8, 0d3FF0000000000000;
	selp.u32 	%r69, 1, 0, %p30;
$L__BB0_7:
	add.s32 	%r39, %r6, %r69;
	setp.eq.f64 	%p31, %fd8, 0d0000000000000000;
	setp.eq.f64 	%p32, %fd1, 0d3FF0000000000000;
	and.pred  	%p33, %p31, %p32;
	selp.u32 	%r40, 1, 0, %p33;
	add.s32 	%r41, %r39, %r40;
	setp.ne.s32 	%p34, %r41, 1;
	@%p34 bra 	$L__BB0_11;
	mul.f64 	%fd29, %fd1, %fd3;
	mul.f64 	%fd30, %fd29, %fd7;
	setp.neu.f64 	%p35, %fd30, 0d0000000000000000;
	@%p35 bra 	$L__BB0_11;
	mul.f64 	%fd31, %fd3, %fd7;
	mul.f64 	%fd32, %fd31, %fd6;
	setp.neu.f64 	%p36, %fd32, 0d0000000000000000;
	@%p36 bra 	$L__BB0_11;
	mov.b64 	%rd51, 0;
	st.global.u64 	[%rd4], %rd51;
$L__BB0_11:
	ld.param.u64 	%rd117, [_Z22ThiningPictureWithCUDAPdS_mii_param_2];
	ld.param.u64 	%rd113, [_Z22ThiningPictureWithCUDAPdS_mii_param_0];
	cvt.u64.u32 	%rd52, %r1;
	cvt.u64.u32 	%rd53, %r24;
	mul.lo.s64 	%rd7, %rd117, %rd53;
	add.s64 	%rd54, %rd7, %rd52;
	cvta.to.global.u64 	%rd55, %rd113;
	shl.b64 	%rd56, %rd54, 3;
	add.s64 	%rd8, %rd55, %rd56;
	ld.global.f64 	%fd33, [%rd8];
	setp.neu.f64 	%p37, %fd33, 0d3FF0000000000000;
	@%p37 bra 	$L__BB0_21;
	ld.param.u64 	%rd118, [_Z22ThiningPictureWithCUDAPdS_mii_param_2];
	ld.param.u64 	%rd114, [_Z22ThiningPictureWithCUDAPdS_mii_param_0];
	add.s32 	%r42, %r24, -1;
	cvt.u64.u32 	%rd57, %r42;
	mul.lo.s64 	%rd9, %rd118, %rd57;
	cvt.u64.u32 	%rd58, %r1;
	add.s64 	%rd59, %rd9, %rd58;
	cvta.to.global.u64 	%rd10, %rd114;
	shl.b64 	%rd60, %rd59, 3;
	add.s64 	%rd61, %rd10, %rd60;
	ld.global.f64 	%fd9, [%rd61];
	ld.global.f64 	%fd10, [%rd61+8];
	add.f64 	%fd34, %fd9, %fd10;
	ld.global.f64 	%fd11, [%rd8+8];
	add.f64 	%fd35, %fd34, %fd11;
	add.s32 	%r43, %r24, 1;
	cvt.u64.u32 	%rd62, %r43;
	mul.lo.s64 	%rd63, %rd118, %rd62;
	add.s64 	%rd64, %rd63, %rd58;
	shl.b64 	%rd65, %rd64, 3;
	add.s64 	%rd11, %rd10, %rd65;
	ld.global.f64 	%fd12, [%rd11+8];
	add.f64 	%fd36, %fd35, %fd12;
	mad.lo.s32 	%r44, %r1, %r24, %r1;
	cvt.u64.u32 	%rd66, %r44;
	mul.lo.s64 	%rd67, %rd118, %rd66;
	shl.b64 	%rd68, %rd67, 3;
	add.s64 	%rd69, %rd10, %rd68;
	ld.global.f64 	%fd37, [%rd69];
	add.f64 	%fd38, %fd36, %fd37;
	add.s32 	%r45, %r1, -1;
	cvt.u64.u32 	%rd70, %r45;
	add.s64 	%rd71, %rd63, %rd70;
	shl.b64 	%rd72, %rd71, 3;
	add.s64 	%rd73, %rd10, %rd72;
	ld.global.f64 	%fd13, [%rd73];
	add.f64 	%fd39, %fd38, %fd13;
	add.s64 	%rd74, %rd7, %rd70;
	shl.b64 	%rd75, %rd74, 3;
	add.s64 	%rd76, %rd10, %rd75;
	ld.global.f64 	%fd14, [%rd76];
	add.f64 	%fd40, %fd39, %fd14;
	sub.s64 	%rd77, %rd58, %rd9;
	shl.b64 	%rd78, %rd77, 3;
	add.s64 	%rd79, %rd10, %rd78;
	ld.global.f64 	%fd41, [%rd79];
	add.f64 	%fd42, %fd40, %fd41;
	setp.ltu.f64 	%p38, %fd42, 0d4000000000000000;
	setp.gtu.f64 	%p39, %fd42, 0d4018000000000000;
	or.pred  	%p40, %p38, %p39;
	@%p40 bra 	$L__BB0_21;
	setp.eq.f64 	%p41, %fd9, 0d0000000000000000;
	setp.eq.f64 	%p42, %fd10, 0d3FF0000000000000;
	and.pred  	%p43, %p41, %p42;
	selp.u32 	%r47, 1, 0, %p43;
	setp.eq.f64 	%p44, %fd10, 0d0000000000000000;
	setp.eq.f64 	%p45, %fd11, 0d3FF0000000000000;
	and.pred  	%p46, %p44, %p45;
	selp.u32 	%r48, 1, 0, %p46;
	add.s32 	%r49, %r48, %r47;
	setp.eq.f64 	%p47, %fd11, 0d0000000000000000;
	setp.eq.f64 	%p48, %fd12, 0d3FF0000000000000;
	and.pred  	%p49, %p47, %p48;
	selp.u32 	%r50, 1, 0, %p49;
	add.s32 	%r9, %r49, %r50;
	setp.neu.f64 	%p50, %fd12, 0d0000000000000000;
	ld.global.f64 	%fd15, [%rd11];
	mov.b32 	%r70, 0;
	@%p50 bra 	$L__BB0_15;
	setp.eq.f64 	%p51, %fd15, 0d3FF0000000000000;
	selp.u32 	%r70, 1, 0, %p51;
$L__BB0_15:
	add.s32 	%r53, %r9, %r70;
	setp.eq.f64 	%p52, %fd15, 0d0000000000000000;
	setp.eq.f64 	%p53, %fd13, 0d3FF0000000000000;
	and.pred  	%p54, %p52, %p53;
	selp.u32 	%r54, 1, 0, %p54;
	add.s32 	%r55, %r53, %r54;
	setp.eq.f64 	%p55, %fd13, 0d0000000000000000;
	setp.eq.f64 	%p56, %fd14, 0d3FF0000000000000;
	and.pred  	%p57, %p55, %p56;
	selp.u32 	%r56, 1, 0, %p57;
	add.s32 	%r12, %r55, %r56;
	setp.neu.f64 	%p58, %fd14, 0d0000000000000000;
	mov.b32 	%r71, 0;
	@%p58 bra 	$L__BB0_17;
	add.s64 	%rd80, %rd9, %rd70;
	shl.b64 	%rd81, %rd80, 3;
	add.s64 	%rd82, %rd10, %rd81;
	ld.global.f64 	%fd43, [%rd82];
	setp.eq.f64 	%p59, %fd43, 0d3FF0000000000000;
	selp.u32 	%r71, 1, 0, %p59;
$L__BB0_17:
	add.s32 	%r57, %r12, %r71;
	add.s64 	%rd83, %rd9, %rd70;
	shl.b64 	%rd84, %rd83, 3;
	add.s64 	%rd85, %rd10, %rd84;
	ld.global.f64 	%fd44, [%rd85];
	setp.eq.f64 	%p60, %fd44, 0d0000000000000000;
	setp.eq.f64 	%p61, %fd9, 0d3FF0000000000000;
	and.pred  	%p62, %p60, %p61;
	selp.u32 	%r58, 1, 0, %p62;
	add.s32 	%r59, %r57, %r58;
	setp.ne.s32 	%p63, %r59, 1;
	@%p63 bra 	$L__BB0_21;
	mul.f64 	%fd45, %fd9, %fd11;
	mul.f64 	%fd46, %fd45, %fd14;
	setp.neu.f64 	%p64, %fd46, 0d0000000000000000;
	@%p64 bra 	$L__BB0_21;
	ld.param.u64 	%rd119, [_Z22ThiningPictureWithCUDAPdS_mii_param_2];
	mul.lo.s32 	%r61, %r42, %r1;
	cvt.u64.u32 	%rd86, %r61;
	mul.lo.s64 	%rd87, %rd119, %rd86;
	shl.b64 	%rd88, %rd87, 3;
	add.s64 	%rd89, %rd10, %rd88;
	ld.global.f64 	%fd47, [%rd89];
	mul.f64 	%fd48, %fd47, %fd15;
	mul.f64 	%fd49, %fd48, %fd14;
	setp.neu.f64 	%p65, %fd49, 0d0000000000000000;
	@%p65 bra 	$L__BB0_21;
	mov.b64 	%rd90, 0;
	st.global.u64 	[%rd8], %rd90;
$L__BB0_21:
	ld.param.u64 	%rd115, [_Z22ThiningPictureWithCUDAPdS_mii_param_0];
	cvta.to.global.u64 	%rd13, %rd115;
	mul.wide.u32 	%rd91, %r24, 8;
	add.s64 	%rd92, %rd13, %rd91;
	ld.global.f64 	%fd50, [%rd92];
	setp.neu.f64 	%p66, %fd50, 0d3FF0000000000000;
	@%p66 bra 	$L__BB0_31;
	ld.param.u64 	%rd120, [_Z22ThiningPictureWithCUDAPdS_mii_param_2];
	add.s32 	%r62, %r24, -1;
	cvt.u64.u32 	%rd93, %r62;
	mul.lo.s64 	%rd94, %rd120, %rd93;
	shl.b64 	%rd95, %rd94, 3;
	add.s64 	%rd14, %rd13, %rd95;
	ld.global.f64 	%fd51, [%rd14];
	ld.global.f64 	%fd16, [%rd8+8];
	mul.f64 	%fd52, %fd51, %fd16;
	setp.neu.f64 	%p67, %fd52, 0d3FF0000000000000;
	@%p67 bra 	$L__BB0_24;
	ld.param.u64 	%rd121, [_Z22ThiningPictureWithCUDAPdS_mii_param_2];
	add.s32 	%r63, %r1, -1;
	cvt.u64.u32 	%rd96, %r63;
	add.s32 	%r64, %r24, 1;
	cvt.u64.u32 	%rd97, %r64;
	mad.lo.s64 	%rd98, %rd121, %rd97, %rd96;
	shl.b64 	%rd99, %rd98, 3;
	add.s64 	%rd100, %rd13, %rd99;
	ld.global.f64 	%fd53, [%rd100];
	setp.neu.f64 	%p68, %fd53, 0d3FF0000000000000;
	@%p68 bra 	$L__BB0_30;
$L__BB0_24:
	ld.param.u64 	%rd122, [_Z22ThiningPictureWithCUDAPdS_mii_param_2];
	add.s32 	%r65, %r24, 1;
	cvt.u64.u32 	%rd101, %r65;
	cvt.u64.u32 	%rd15, %r1;
	mad.lo.s64 	%rd102, %rd122, %rd101, %rd15;
	shl.b64 	%rd103, %rd102, 3;
	add.s64 	%rd16, %rd13, %rd103;
	ld.global.f64 	%fd17, [%rd16];
	mul.f64 	%fd54, %fd16, %fd17;
	setp.neu.f64 	%p69, %fd54, 0d3FF0000000000000;
	@%p69 bra 	$L__BB0_26;
	add.s32 	%r66, %r1, -1;
	mul.wide.u32 	%rd104, %r66, 8;
	add.s64 	%rd105, %rd14, %rd104;
	ld.global.f64 	%fd55, [%rd105];
	setp.neu.f64 	%p70, %fd55, 0d3FF0000000000000;
	@%p70 bra 	$L__BB0_30;
$L__BB0_26:
	add.s32 	%r67, %r1, -1;
	cvt.u64.u32 	%rd106, %r67;
	add.s64 	%rd107, %rd7, %rd106;
	shl.b64 	%rd108, %rd107, 3;
	add.s64 	%rd109, %rd13, %rd108;
	ld.global.f64 	%fd18, [%rd109];
	mul.f64 	%fd56, %fd17, %fd18;
	setp.neu.f64 	%p71, %fd56, 0d3FF0000000000000;
	shl.b64 	%rd110, %rd15, 3;
	add.s64 	%rd17, %rd14, %rd110;
	@%p71 bra 	$L__BB0_28;
	ld.global.f64 	%fd57, [%rd17+8];
	setp.neu.f64 	%p72, %fd57, 0d3FF0000000000000;
	@%p72 bra 	$L__BB0_30;
$L__BB0_28:
	ld.global.f64 	%fd58, [%rd17];
	mul.f64 	%fd59, %fd58, %fd18;
	setp.neu.f64 	%p73, %fd59, 0d3FF0000000000000;
	@%p73 bra 	$L__BB0_31;
	ld.global.f64 	%fd60, [%rd16+8];
	setp.eq.f64 	%p74, %fd60, 0d3FF0000000000000;
	@%p74 bra 	$L__BB0_31;
$L__BB0_30:
	mov.b64 	%rd111, 0;
	st.global.u64 	[%rd8], %rd111;
$L__BB0_31:
	ret;

}


// ===== COMPILED SASS (sm_100) =====

	.target	sm_100

	.elftype	@"ET_EXEC"


//--------------------- .note.nv.tkinfo           --------------------------
	.section	.note.nv.tkinfo,"",@"SHT_NOTE"
	.sectionflags	@"SHF_NOTE_NV_TKINFO"
	.tkinfo
        /*0018*/ 	.word	0x00000002
        /*0030*/ 	.string	""
        /*0030*/ 	.string	"ptxas"
        /*0030*/ 	.string	"Cuda compilation tools, release 13.0, V13.0.88"
        /*0030*/ 	.string	"Build cuda_13.0.r13.0/compiler.36424714_0"
        /*0030*/ 	.string	"-arch sm_100 -m 64 "



//--------------------- .note.nv.cuinfo           --------------------------
	.section	.note.nv.cuinfo,"",@"SHT_NOTE"
	.sectionflags	@"SHF_NOTE_NV_CUINFO"
        /*0018*/ 	.short	0x0002
        /*001a*/ 	.short	0x0064
        /*001c*/ 	.short	0x0082
	.zero		2


//--------------------- .nv.info                  --------------------------
	.section	.nv.info,"",@"SHT_CUDA_INFO"
	.align	4


	//----- nvinfo : EIATTR_REGCOUNT
	.align		4
        /*0000*/ 	.byte	0x04, 0x2f
        /*0002*/ 	.short	(.L_1 - .L_0)
	.align		4
.L_0:
        /*0004*/ 	.word	index@(_Z22ThiningPictureWithCUDAPdS_mii)
        /*0008*/ 	.word	0x00000028


	//----- nvinfo : EIATTR_FRAME_SIZE
	.align		4
.L_1:
        /*000c*/ 	.byte	0x04, 0x11
        /*000e*/ 	.short	(.L_3 - .L_2)
	.align		4
.L_2:
        /*0010*/ 	.word	index@(_Z22ThiningPictureWithCUDAPdS_mii)
        /*0014*/ 	.word	0x00000000


	//----- nvinfo : EIATTR_MIN_STACK_SIZE
	.align		4
.L_3:
        /*0018*/ 	.byte	0x04, 0x12
        /*001a*/ 	.short	(.L_5 - .L_4)
	.align		4
.L_4:
        /*001c*/ 	.word	index@(_Z22ThiningPictureWithCUDAPdS_mii)
        /*0020*/ 	.word	0x00000000
.L_5:


//--------------------- .nv.compat                --------------------------
	.section	.nv.compat,"",@"SHT_CUDA_COMPAT_INFO"
	.align	4
        /*0000*/ 	.byte	0x02, 0x09, 0x00, 0x00, 0x02, 0x02, 0x01, 0x00, 0x02, 0x05, 0x05, 0x00, 0x03, 0x07, 0x01, 0x01
        /*0010*/ 	.byte	0x02, 0x03, 0x00, 0x00, 0x02, 0x06, 0x01, 0x00, 0x04, 0x0b, 0x08, 0x00, 0x01, 0x00, 0x00, 0x00
        /*0020*/ 	.byte	0x00, 0x00, 0x00, 0x00


//--------------------- .nv.info._Z22ThiningPictureWithCUDAPdS_mii --------------------------
	.section	.nv.info._Z22ThiningPictureWithCUDAPdS_mii,"",@"SHT_CUDA_INFO"
	.sectionflags	@""
	.align	4


	//----- nvinfo : EIATTR_CUDA_API_VERSION
	.align		4
        /*0000*/ 	.byte	0x04, 0x37
        /*0002*/ 	.short	(.L_7 - .L_6)
.L_6:
        /*0004*/ 	.word	0x00000082


	//----- nvinfo : EIATTR_KPARAM_INFO
	.align		4
.L_7:
        /*0008*/ 	.byte	0x04, 0x17
        /*000a*/ 	.short	(.L_9 - .L_8)
.L_8:
        /*000c*/ 	.word	0x00000000
        /*0010*/ 	.short	0x0004
        /*0012*/ 	.short	0x001c
        /*0014*/ 	.byte	0x00, 0xf0, 0x11, 0x00


	//----- nvinfo : EIATTR_KPARAM_INFO
	.align		4
.L_9:
        /*0018*/ 	.byte	0x04, 0x17
        /*001a*/ 	.short	(.L_11 - .L_10)
.L_10:
        /*001c*/ 	.word	0x00000000
        /*0020*/ 	.short	0x0003
        /*0022*/ 	.short	0x0018
        /*0024*/ 	.byte	0x00, 0xf0, 0x11, 0x00


	//----- nvinfo : EIATTR_KPARAM_INFO
	.align		4
.L_11:
        /*0028*/ 	.byte	0x04, 0x17
        /*002a*/ 	.short	(.L_13 - .L_12)
.L_12:
        /*002c*/ 	.word	0x00000000
        /*0030*/ 	.short	0x0002
        /*0032*/ 	.short	0x0010
        /*0034*/ 	.byte	0x00, 0xf0, 0x21, 0x00


	//----- nvinfo : EIATTR_KPARAM_INFO
	.align		4
.L_13:
        /*0038*/ 	.byte	0x04, 0x17
        /*003a*/ 	.short	(.L_15 - .L_14)
.L_14:
        /*003c*/ 	.word	0x00000000
        /*0040*/ 	.short	0x0001
        /*0042*/ 	.short	0x0008
        /*0044*/ 	.byte	0x00, 0xf5, 0x21, 0x00


	//----- nvinfo : EIATTR_KPARAM_INFO
	.align		4
.L_15:
        /*0048*/ 	.byte	0x04, 0x17
        /*004a*/ 	.short	(.L_17 - .L_16)
.L_16:
        /*004c*/ 	.word	0x00000000
        /*0050*/ 	.short	0x0000
        /*0052*/ 	.short	0x0000
        /*0054*/ 	.byte	0x00, 0xf5, 0x21, 0x00


	//----- nvinfo : EIATTR_SPARSE_MMA_MASK
	.align		4
.L_17:
        /*0058*/ 	.byte	0x03, 0x50
        /*005a*/ 	.short	0x0000


	//----- nvinfo : EIATTR_MAXREG_COUNT
	.align		4
        /*005c*/ 	.byte	0x03, 0x1b
        /*005e*/ 	.short	0x00ff


	//----- nvinfo : EIATTR_MERCURY_ISA_VERSION
	.align		4
        /*0060*/ 	.byte	0x03, 0x5f
        /*0062*/ 	.short	0x0101


	//----- nvinfo : EIATTR_VRC_CTA_INIT_COUNT
	.align		4
        /*0064*/ 	.byte	0x02, 0x4a
	.zero		1
	.zero		1


	//----- nvinfo : EIATTR_EXIT_INSTR_OFFSETS
	.align		4
        /*0068*/ 	.byte	0x04, 0x1c
        /*006a*/ 	.short	(.L_19 - .L_18)


	//   ....[0]....
.L_18:
        /*006c*/ 	.word	0x000000e0


	//   ....[1]....
        /*0070*/ 	.word	0x00001060


	//   ....[2]....
        /*0074*/ 	.word	0x00001470


	//   ....[3]....
        /*0078*/ 	.word	0x000014a0


	//   ....[4]....
        /*007c*/ 	.word	0x000014e0


	//----- nvinfo : EIATTR_CRS_STACK_SIZE
	.align		4
.L_19:
        /*0080*/ 	.byte	0x04, 0x1e
        /*0082*/ 	.short	(.L_21 - .L_20)
.L_20:
        /*0084*/ 	.word	0x00000000


	//----- nvinfo : EIATTR_CBANK_PARAM_SIZE
	.align		4
.L_21:
        /*0088*/ 	.byte	0x03, 0x19
        /*008a*/ 	.short	0x0020


	//----- nvinfo : EIATTR_PARAM_CBANK
	.align		4
        /*008c*/ 	.byte	0x04, 0x0a
        /*008e*/ 	.short	(.L_23 - .L_22)
	.align		4
.L_22:
        /*0090*/ 	.word	index@(.nv.constant0._Z22ThiningPictureWithCUDAPdS_mii)
        /*0094*/ 	.short	0x0380
        /*0096*/ 	.short	0x0020


	//----- nvinfo : EIATTR_SW_WAR
	.align		4
.L_23:
        /*0098*/ 	.byte	0x04, 0x36
        /*009a*/ 	.short	(.L_25 - .L_24)
.L_24:
        /*009c*/ 	.word	0x00000008
.L_25:


//--------------------- .nv.callgraph             --------------------------
	.section	.nv.callgraph,"",@"SHT_CUDA_CALLGRAPH"
	.align	4
	.sectionentsize	8
	.align		4
        /*0000*/ 	.word	0x00000000
	.align		4
        /*0004*/ 	.word	0xffffffff
	.align		4
        /*0008*/ 	.word	0x00000000
	.align		4
        /*000c*/ 	.word	0xfffffffe
	.align		4
        /*0010*/ 	.word	0x00000000
	.align		4
        /*0014*/ 	.word	0xfffffffd
	.align		4
        /*0018*/ 	.word	0x00000000
	.align		4
        /*001c*/ 	.word	0xfffffffc


//--------------------- .text._Z22ThiningPictureWithCUDAPdS_mii --------------------------
	.section	.text._Z22ThiningPictureWithCUDAPdS_mii,"ax",@progbits
	.align	128
        .global         _Z22ThiningPictureWithCUDAPdS_mii
        .type           _Z22ThiningPictureWithCUDAPdS_mii,@function
        .size           _Z22ThiningPictureWithCUDAPdS_mii,(.L_x_13 - _Z22ThiningPictureWithCUDAPdS_mii)
        .other          _Z22ThiningPictureWithCUDAPdS_mii,@"STO_CUDA_ENTRY STV_DEFAULT"
_Z22ThiningPictureWithCUDAPdS_mii:
.text._Z22ThiningPictureWithCUDAPdS_mii:
[----:B------:R-:W-:Y:S01]  /*0000*/  LDC R1, c[0x0][0x37c] ;  /* 0x0000df00ff017b82 */ /* 0x000fe20000000800 */
[----:B------:R-:W0:Y:S07]  /*0010*/  S2R R37, SR_TID.Y ;  /* 0x0000000000257919 */ /* 0x000e2e0000002200 */
[----:B------:R-:W1:Y:S01]  /*0020*/  LDC R5, c[0x0][0x360] ;  /* 0x0000d800ff057b82 */ /* 0x000e620000000800 */
[----:B------:R-:W2:Y:S01]  /*0030*/  LDCU.64 UR6, c[0x0][0x398] ;  /* 0x00007300ff0677ac */ /* 0x000ea20008000a00 */
[----:B------:R-:W1:Y:S06]  /*0040*/  S2R R4, SR_TID.X ;  /* 0x0000000000047919 */ /* 0x000e6c0000002100 */
[----:B------:R-:W0:Y:S08]  /*0050*/  S2UR UR5, SR_CTAID.Y ;  /* 0x00000000000579c3 */ /* 0x000e300000002600 */
[----:B------:R-:W0:Y:S08]  /*0060*/  LDC R0, c[0x0][0x364] ;  /* 0x0000d900ff007b82 */ /* 0x000e300000000800 */
[----:B------:R-:W1:Y:S01]  /*0070*/  S2UR UR4, SR_CTAID.X ;  /* 0x00000000000479c3 */ /* 0x000e620000002500 */
[----:B0-----:R-:W-:-:S05]  /*0080*/  IMAD R37, R0, UR5, R37 ;  /* 0x0000000500257c24 */ /* 0x001fca000f8e0225 */
[----:B------:R-:W-:Y:S01]  /*0090*/  ISETP.NE.AND P0, PT, R37, RZ, PT ;  /* 0x000000ff2500720c */ /* 0x000fe20003f05270 */
[----:B-1----:R-:W-:-:S05]  /*00a0*/  IMAD R4, R5, UR4, R4 ;  /* 0x0000000405047c24 */ /* 0x002fca000f8e0204 */
[----:B------:R-:W-:-:S04]  /*00b0*/  ISETP.LT.OR P0, PT, R4, 0x1, !P0 ;  /* 0x000000010400780c */ /* 0x000fc80004701670 */
[----:B--2---:R-:W-:-:S04]  /*00c0*/  ISETP.GE.OR P0, PT, R4, UR6, P0 ;  /* 0x0000000604007c0c */ /* 0x004fc80008706670 */
[----:B------:R-:W-:-:S13]  /*00d0*/  ISETP.GE.OR P0, PT, R37, UR7, P0 ;  /* 0x0000000725007c0c */ /* 0x000fda0008706670 */
[----:B------:R-:W-:Y:S05]  /*00e0*/  @P0 EXIT ;  /* 0x000000000000094d */ /* 0x000fea0003800000 */
[----:B------:R-:W0:Y:S01]  /*00f0*/  LDC.64 R6, c[0x0][0x380] ;  /* 0x0000e000ff067b82 */ /* 0x000e220000000a00 */
[----:B------:R-:W1:Y:S01]  /*0100*/  LDCU.64 UR4, c[0x0][0x358] ;  /* 0x00006b00ff0477ac */ /* 0x000e620008000a00 */
[----:B0-----:R-:W-:-:S05]  /*0110*/  IMAD.WIDE.U32 R6, R37, 0x8, R6 ;  /* 0x0000000825067825 */ /* 0x001fca00078e0006 */
[----:B-1----:R-:W2:Y:S01]  /*0120*/  LDG.E.64 R2, desc[UR4][R6.64] ;  /* 0x0000000406027981 */ /* 0x002ea2000c1e1b00 */
[----:B------:R-:W-:Y:S01]  /*0130*/  BSSY.RECONVERGENT B0, `(.L_x_0) ;  /* 0x0000071000007945 */ /* 0x000fe20003800200 */
[----:B--2---:R-:W-:-:S14]  /*0140*/  DSETP.NEU.AND P0, PT, R2, 1, PT ;  /* 0x3ff000000200742a */ /* 0x004fdc0003f0d000 */
[----:B------:R-:W-:Y:S05]  /*0150*/  @P0 BRA `(.L_x_1) ;  /* 0x0000000400b80947 */ /* 0x000fea0003800000 */
[----:B------:R-:W0:Y:S01]  /*0160*/  LDC.64 R24, c[0x0][0x390] ;  /* 0x0000e400ff187b82 */ /* 0x000e220000000a00 */
[C---:B------:R-:W-:Y:S01]  /*0170*/  VIADD R3, R37.reuse, 0xffffffff ;  /* 0xffffffff25037836 */ /* 0x040fe20000000000 */
[----:B------:R-:W-:Y:S01]  /*0180*/  IADD3 R23, PT, PT, R37, 0x1, RZ ;  /* 0x0000000125177810 */ /* 0x000fe20007ffe0ff */
[----:B------:R-:W-:Y:S02]  /*0190*/  IMAD.MOV.U32 R5, RZ, RZ, RZ ;  /* 0x000000ffff057224 */ /* 0x000fe400078e00ff */
[C---:B------:R-:W-:Y:S01]  /*01a0*/  IMAD R33, R4.reuse, R37, R4 ;  /* 0x0000002504217224 */ /* 0x040fe200078e0204 */
[----:B------:R-:W-:Y:S01]  /*01b0*/  IADD3 R29, P2, PT, RZ, -R3, RZ ;  /* 0x80000003ff1d7210 */ /* 0x000fe20007f5e0ff */
[----:B------:R-:W-:Y:S01]  /*01c0*/  VIADD R14, R4, 0xffffffff ;  /* 0xffffffff040e7836 */ /* 0x000fe20000000000 */
[----:B------:R-:W1:Y:S01]  /*01d0*/  LDC.64 R8, c[0x0][0x380] ;  /* 0x0000e000ff087b82 */ /* 0x000e620000000a00 */
[----:B------:R-:W-:Y:S02]  /*01e0*/  IMAD.MOV.U32 R15, RZ, RZ, RZ ;  /* 0x000000ffff0f7224 */ /* 0x000fe400078e00ff */
[----:B0-----:R-:W-:-:S02]  /*01f0*/  IMAD R0, R3, R25, RZ ;  /* 0x0000001903007224 */ /* 0x001fc400078e02ff */
[----:B------:R-:W-:-:S04]  /*0200*/  IMAD.WIDE.U32 R10, R3, R24, R4 ;  /* 0x00000018030a7225 */ /* 0x000fc800078e0004 */
[----:B------:R-:W-:Y:S02]  /*0210*/  IMAD.IADD R2, R11, 0x1, R0 ;  /* 0x000000010b027824 */ /* 0x000fe400078e0200 */
[C---:B------:R-:W-:Y:S01]  /*0220*/  IMAD R35, R37.reuse, R25, RZ ;  /* 0x0000001925237224 */ /* 0x040fe200078e02ff */
[----:B-1----:R-:W-:Y:S01]  /*0230*/  LEA R30, P0, R10, R8, 0x3 ;  /* 0x000000080a1e7211 */ /* 0x002fe200078018ff */
[----:B------:R-:W-:-:S03]  /*0240*/  IMAD.WIDE.U32 R18, R37, R24, R4 ;  /* 0x0000001825127225 */ /* 0x000fc600078e0004 */
[----:B------:R-:W-:Y:S01]  /*0250*/  LEA.HI.X R31, R10, R9, R2, 0x3, P0 ;  /* 0x000000090a1f7211 */ /* 0x000fe200000f1c02 */
[C---:B------:R-:W-:Y:S01]  /*0260*/  IMAD R27, R23.reuse, R25, RZ ;  /* 0x00000019171b7224 */ /* 0x040fe200078e02ff */
[----:B------:R-:W-:Y:S01]  /*0270*/  LEA R10, P0, R18, R8, 0x3 ;  /* 0x00000008120a7211 */ /* 0x000fe200078018ff */
[----:B------:R-:W-:-:S04]  /*0280*/  IMAD.WIDE.U32 R16, R23, R24, R4 ;  /* 0x0000001817107225 */ /* 0x000fc800078e0004 */
[----:B------:R-:W-:Y:S01]  /*0290*/  IMAD.IADD R11, R19, 0x1, R35 ;  /* 0x00000001130b7824 */ /* 0x000fe200078e0223 */
[----:B------:R-:W-:Y:S01]  /*02a0*/  IADD3 R2, PT, PT, R17, R27, RZ ;  /* 0x0000001b11027210 */ /* 0x000fe20007ffe0ff */
[C---:B------:R-:W-:Y:S01]  /*02b0*/  IMAD.WIDE.U32 R20, R33.reuse, R24, RZ ;  /* 0x0000001821147225 */ /* 0x040fe200078e00ff */
[-C--:B------:R-:W-:Y:S02]  /*02c0*/  LEA R12, P1, R16, R8.reuse, 0x3 ;  /* 0x00000008100c7211 */ /* 0x080fe400078218ff */
[----:B------:R-:W-:Y:S01]  /*02d0*/  LEA.HI.X R11, R18, R9, R11, 0x3, P0 ;  /* 0x00000009120b7211 */ /* 0x000fe200000f1c0b */
[----:B------:R-:W-:Y:S01]  /*02e0*/  IMAD R33, R33, R25, R21 ;  /* 0x0000001921217224 */ /* 0x000fe200078e0215 */
[----:B------:R-:W-:Y:S01]  /*02f0*/  LEA.HI.X R13, R16, R9, R2, 0x3, P1 ;  /* 0x00000009100d7211 */ /* 0x000fe200008f1c02 */
[----:B------:R-:W2:Y:S01]  /*0300*/  LDG.E.64 R18, desc[UR4][R30.64+0x8] ;  /* 0x000008041e127981 */ /* 0x000ea2000c1e1b00 */
[----:B------:R-:W-:Y:S01]  /*0310*/  LEA R32, P0, R20, R8, 0x3 ;  /* 0x0000000814207211 */ /* 0x000fe200078018ff */
[----:B------:R-:W-:-:S02]  /*0320*/  IMAD.WIDE.U32 R22, R23, R24, R14 ;  /* 0x0000001817167225 */ /* 0x000fc400078e000e */
[----:B------:R0:W2:Y:S01]  /*0330*/  LDG.E.64 R16, desc[UR4][R30.64] ;  /* 0x000000041e107981 */ /* 0x0000a2000c1e1b00 */
[----:B------:R-:W-:Y:S02]  /*0340*/  LEA.HI.X R33, R20, R9, R33, 0x3, P0 ;  /* 0x0000000914217211 */ /* 0x000fe400000f1c21 */
[----:B------:R-:W-:Y:S01]  /*0350*/  IADD3 R27, PT, PT, R27, R23, RZ ;  /* 0x000000171b1b7210 */ /* 0x000fe20007ffe0ff */
[----:B------:R-:W3:Y:S01]  /*0360*/  LDG.E.64 R20, desc[UR4][R10.64+0x8] ;  /* 0x000008040a147981 */ /* 0x000ee2000c1e1b00 */
[----:B------:R-:W-:Y:S01]  /*0370*/  IMAD.X R23, RZ, RZ, -0x1, P2 ;  /* 0xffffffffff177424 */ /* 0x000fe200010e06ff */
[C---:B------:R-:W-:Y:S02]  /*0380*/  LEA R26, P1, R22.reuse, R8, 0x3 ;  /* 0x00000008161a7211 */ /* 0x040fe400078218ff */
[----:B------:R-:W4:Y:S01]  /*0390*/  LDG.E.64 R32, desc[UR4][R32.64] ;  /* 0x0000000420207981 */ /* 0x000f22000c1e1b00 */
[----:B------:R-:W-:Y:S01]  /*03a0*/  IMAD R2, R23, R24, RZ ;  /* 0x0000001817027224 */ /* 0x000fe200078e02ff */
[----:B------:R-:W-:-:S02]  /*03b0*/  LEA.HI.X R27, R22, R9, R27, 0x3, P1 ;  /* 0x00000009161b7211 */ /* 0x000fc400008f1c1b */
[----:B------:R-:W5:Y:S01]  /*03c0*/  LDG.E.64 R22, desc[UR4][R12.64+0x8] ;  /* 0x000008040c167981 */ /* 0x000f62000c1e1b00 */
[----:B0-----:R-:W-:-:S03]  /*03d0*/  IMAD.WIDE.U32 R30, R37, R24, R14 ;  /* 0x00000018251e7225 */ /* 0x001fc600078e000e */
[----:B------:R-:W4:Y:S01]  /*03e0*/  LDG.E.64 R26, desc[UR4][R26.64] ;  /* 0x000000041a1a7981 */ /* 0x000f22000c1e1b00 */
[----:B------:R-:W-:Y:S01]  /*03f0*/  IMAD.IADD R35, R35, 0x1, R31 ;  /* 0x0000000123237824 */ /* 0x000fe200078e021f */
[C---:B------:R-:W-:Y:S01]  /*0400*/  LEA R34, P0, R30.reuse, R8, 0x3 ;  /* 0x000000081e227211 */ /* 0x040fe200078018ff */
[C---:B------:R-:W-:Y:S02]  /*0410*/  IMAD R25, R29.reuse, R25, R2 ;  /* 0x000000191d197224 */ /* 0x040fe400078e0202 */
[----:B------:R-:W-:Y:S01]  /*0420*/  IMAD.WIDE.U32 R28, R29, R24, R4 ;  /* 0x000000181d1c7225 */ /* 0x000fe200078e0004 */
[----:B------:R-:W-:-:S04]  /*0430*/  LEA.HI.X R35, R30, R9, R35, 0x3, P0 ;  /* 0x000000091e237211 */ /* 0x000fc800000f1c23 */
[----:B------:R-:W-:Y:S02]  /*0440*/  IADD3 R25, PT, PT, R29, R25, RZ ;  /* 0x000000191d197210 */ /* 0x000fe40007ffe0ff */
[C---:B------:R-:W-:Y:S01]  /*0450*/  LEA R30, P0, R28.reuse, R8, 0x3 ;  /* 0x000000081c1e7211 */ /* 0x040fe200078018ff */
[----:B------:R-:W4:Y:S03]  /*0460*/  LDG.E.64 R34, desc[UR4][R34.64] ;  /* 0x0000000422227981 */ /* 0x000f26000c1e1b00 */
[----:B------:R-:W-:-:S06]  /*0470*/  LEA.HI.X R31, R28, R9, R25, 0x3, P0 ;  /* 0x000000091c1f7211 */ /* 0x000fcc00000f1c19 */
[----:B------:R-:W4:Y:S01]  /*0480*/  LDG.E.64 R30, desc[UR4][R30.64] ;  /* 0x000000041e1e7981 */ /* 0x000f22000c1e1b00 */
[----:B--2---:R-:W-:-:S08]  /*0490*/  DADD R28, R16, R18 ;  /* 0x00000000101c7229 */ /* 0x004fd00000000012 */
[----:B---3--:R-:W-:-:S08]  /*04a0*/  DADD R28, R28, R20 ;  /* 0x000000001c1c7229 */ /* 0x008fd00000000014 */
[----:B-----5:R-:W-:-:S08]  /*04b0*/  DADD R28, R28, R22 ;  /* 0x000000001c1c7229 */ /* 0x020fd00000000016 */
[----:B----4-:R-:W-:-:S08]  /*04c0*/  DADD R28, R28, R32 ;  /* 0x000000001c1c7229 */ /* 0x010fd00000000020 */
[----:B------:R-:W-:-:S08]  /*04d0*/  DADD R28, R28, R26 ;  /* 0x000000001c1c7229 */ /* 0x000fd0000000001a */
[----:B------:R-:W-:-:S08]  /*04e0*/  DADD R28, R28, R34 ;  /* 0x000000001c1c7229 */ /* 0x000fd00000000022 */
[----:B------:R-:W-:-:S08]  /*04f0*/  DADD R28, R28, R30 ;  /* 0x000000001c1c7229 */ /* 0x000fd0000000001e */
[----:B------:R-:W-:-:S06]  /*0500*/  DSETP.GTU.AND P0, PT, R28, 6, PT ;  /* 0x401800001c00742a */ /* 0x000fcc0003f0c000 */
[----:B------:R-:W-:-:S14]  /*0510*/  DSETP.LTU.OR P0, PT, R28, 2, P0 ;  /* 0x400000001c00742a */ /* 0x000fdc0000709400 */
[----:B------:R-:W-:Y:S05]  /*0520*/  @P0 BRA `(.L_x_1) ;  /* 0x0000000000c40947 */ /* 0x000fea0003800000 */
[----:B------:R-:W2:Y:S01]  /*0530*/  LDG.E.64 R12, desc[UR4][R12.64] ;  /* 0x000000040c0c7981 */ /* 0x000ea2000c1e1b00 */
[----:B------:R-:W-:-:S04]  /*0540*/  IMAD.WIDE.U32 R14, R3, R24, R14 ;  /* 0x00000018030e7225 */ /* 0x000fc800078e000e */
[----:B------:R-:W-:Y:S01]  /*0550*/  IMAD.IADD R0, R0, 0x1, R15 ;  /* 0x0000000100007824 */ /* 0x000fe200078e020f */
[----:B------:R-:W-:-:S04]  /*0560*/  LEA R2, P0, R14, R8, 0x3 ;  /* 0x000000080e027211 */ /* 0x000fc800078018ff */
[----:B------:R-:W-:-:S06]  /*0570*/  LEA.HI.X R3, R14, R9, R0, 0x3, P0 ;  /* 0x000000090e037211 */ /* 0x000fcc00000f1c00 */
[----:B------:R-:W3:Y:S01]  /*0580*/  LDG.E.64 R2, desc[UR4][R2.64] ;  /* 0x0000000402027981 */ /* 0x000ee2000c1e1b00 */
[----:B------:R-:W-:Y:S01]  /*0590*/  DSETP.NEU.AND P1, PT, R18, 1, PT ;  /* 0x3ff000001200742a */ /* 0x000fe20003f2d000 */
[----:B------:R-:W-:Y:S01]  /*05a0*/  IMAD.MOV.U32 R8, RZ, RZ, 0x2 ;  /* 0x00000002ff087424 */ /* 0x000fe200078e00ff */
[----:B------:R-:W-:Y:S01]  /*05b0*/  DSETP.NEU.AND P2, PT, R20, 1, PT ;  /* 0x3ff000001400742a */ /* 0x000fe20003f4d000 */
[----:B------:R-:W-:Y:S01]  /*05c0*/  MOV R9, RZ ;  /* 0x000000ff00097202 */ /* 0x000fe20000000f00 */
[----:B------:R-:W-:Y:S02]  /*05d0*/  DSETP.NEU.AND P0, PT, R22, 1, PT ;  /* 0x3ff000001600742a */ /* 0x000fe40003f0d000 */
[----:B------:R-:W-:Y:S02]  /*05e0*/  DSETP.EQ.AND P1, PT, R16, RZ, !P1 ;  /* 0x000000ff1000722a */ /* 0x000fe40004f22000 */
[----:B------:R-:W-:Y:S02]  /*05f0*/  DSETP.EQ.AND P2, PT, R18, RZ, !P2 ;  /* 0x000000ff1200722a */ /* 0x000fe40005742000 */
[----:B------:R-:W-:-:S02]  /*0600*/  DSETP.NEU.AND P3, PT, R22, RZ, PT ;  /* 0x000000ff1600722a */ /* 0x000fc40003f6d000 */
[----:B------:R-:W-:Y:S01]  /*0610*/  DSETP.EQ.AND P0, PT, R20, RZ, !P0 ;  /* 0x000000ff1400722a */ /* 0x000fe20004702000 */
[----:B------:R-:W-:-:S07]  /*0620*/  SEL R0, RZ, 0x1, !P1 ;  /* 0x00000001ff007807 */ /* 0x000fce0004800000 */
[----:B------:R-:W-:Y:S01]  /*0630*/  @!P1 IADD3 R8, PT, PT, RZ, 0x1, RZ ;  /* 0x00000001ff089810 */ /* 0x000fe20007ffe0ff */
[----:B------:R-:W-:Y:S01]  /*0640*/  DSETP.NEU.AND P1, PT, R26, 1, PT ;  /* 0x3ff000001a00742a */ /* 0x000fe20003f2d000 */
[----:B------:R-:W-:Y:S01]  /*0650*/  @!P2 IMAD.MOV R8, RZ, RZ, R0 ;  /* 0x000000ffff08a224 */ /* 0x000fe200078e0200 */
[----:B------:R-:W-:-:S03]  /*0660*/  DSETP.NEU.AND P2, PT, R34, 1, PT ;  /* 0x3ff000002200742a */ /* 0x000fc60003f4d000 */
[----:B------:R-:W-:Y:S02]  /*0670*/  VIADD R0, R8, 0x1 ;  /* 0x0000000108007836 */ /* 0x000fe40000000000 */
[----:B------:R-:W-:Y:S01]  /*0680*/  @!P0 IMAD.MOV R0, RZ, RZ, R8 ;  /* 0x000000ffff008224 */ /* 0x000fe200078e0208 */
[----:B------:R-:W-:Y:S02]  /*0690*/  DSETP.NEU.AND P0, PT, R34, RZ, PT ;  /* 0x000000ff2200722a */ /* 0x000fe40003f0d000 */
[----:B------:R-:W-:Y:S02]  /*06a0*/  DSETP.EQ.AND P2, PT, R26, RZ, !P2 ;  /* 0x000000ff1a00722a */ /* 0x000fe40005742000 */
[C---:B--2---:R-:W-:Y:S02]  /*06b0*/  @!P3 DSETP.NEU.AND P4, PT, R12.reuse, 1, PT ;  /* 0x3ff000000c00b42a */ /* 0x044fe40003f8d000 */
[----:B------:R-:W-:-:S04]  /*06c0*/  DSETP.EQ.AND P1, PT, R12, RZ, !P1 ;  /* 0x000000ff0c00722a */ /* 0x000fc80004f22000 */
[----:B------:R-:W-:Y:S01]  /*06d0*/  @!P3 SEL R9, RZ, 0x1, P4 ;  /* 0x00000001ff09b807 */ /* 0x000fe20002000000 */
[----:B------:R-:W-:-:S04]  /*06e0*/  DSETP.NEU.AND P3, PT, R16, 1, PT ;  /* 0x3ff000001000742a */ /* 0x000fc80003f6d000 */
[----:B------:R-:W-:Y:S02]  /*06f0*/  IMAD.IADD R0, R0, 0x1, R9 ;  /* 0x0000000100007824 */ /* 0x000fe400078e0209 */
[----:B------:R-:W-:-:S03]  /*0700*/  IMAD.MOV.U32 R9, RZ, RZ, RZ ;  /* 0x000000ffff097224 */ /* 0x000fc600078e00ff */
[----:B------:R-:W-:Y:S01]  /*0710*/  IADD3 R8, PT, PT, R0, 0x1, RZ ;  /* 0x0000000100087810 */ /* 0x000fe20007ffe0ff */
[C---:B---3--:R-:W-:Y:S01]  /*0720*/  @!P0 DSETP.NEU.AND P4, PT, R2.reuse, 1, PT ;  /* 0x3ff000000200842a */ /* 0x048fe20003f8d000 */
[----:B------:R-:W-:Y:S01]  /*0730*/  @!P1 IMAD.MOV R8, RZ, RZ, R0 ;  /* 0x000000ffff089224 */ /* 0x000fe200078e0200 */
[----:B------:R-:W-:-:S04]  /*0740*/  DSETP.EQ.AND P1, PT, R2, RZ, !P3 ;  /* 0x000000ff0200722a */ /* 0x000fc80005f22000 */
[----:B------:R-:W-:Y:S01]  /*0750*/  IADD3 R0, PT, PT, R8, 0x1, RZ ;  /* 0x0000000108007810 */ /* 0x000fe20007ffe0ff */
[----:B------:R-:W-:Y:S01]  /*0760*/  @!P2 IMAD.MOV R0, RZ, RZ, R8 ;  /* 0x000000ffff00a224 */ /* 0x000fe200078e0208 */
[----:B------:R-:W-:-:S05]  /*0770*/  @!P0 SEL R9, RZ, 0x1, P4 ;  /* 0x00000001ff098807 */ /* 0x000fca0002000000 */
[----:B------:R-:W-:-:S05]  /*0780*/  IMAD.IADD R0, R0, 0x1, R9 ;  /* 0x0000000100007824 */ /* 0x000fca00078e0209 */
[----:B------:R-:W-:Y:S01]  /*0790*/  IADD3 R2, PT, PT, R0, 0x1, RZ ;  /* 0x0000000100027810 */ /* 0x000fe20007ffe0ff */
[----:B------:R-:W-:-:S05]  /*07a0*/  @!P1 IMAD.MOV R2, RZ, RZ, R0 ;  /* 0x000000ffff029224 */ /* 0x000fca00078e0200 */
[----:B------:R-:W-:-:S13]  /*07b0*/  ISETP.NE.AND P0, PT, R2, 0x1, PT ;  /* 0x000000010200780c */ /* 0x000fda0003f05270 */
[----:B------:R-:W-:Y:S05]  /*07c0*/  @P0 BRA `(.L_x_1) ;  /* 0x00000000001c0947 */ /* 0x000fea0003800000 */
[----:B------:R-:W-:Y:S02]  /*07d0*/  DMUL R2, R20, R12 ;  /* 0x0000000c14027228 */ /* 0x000fe40000000000 */
[----:B------:R-:W-:-:S06]  /*07e0*/  DMUL R16, R16, R20 ;  /* 0x0000001410107228 */ /* 0x000fcc0000000000 */
[----:B------:R-:W-:Y:S02]  /*07f0*/  DMUL R2, R34, R2 ;  /* 0x0000000222027228 */ /* 0x000fe40000000000 */
[----:B------:R-:W-:-:S06]  /*0800*/  DMUL R16, R12, R16 ;  /* 0x000000100c107228 */ /* 0x000fcc0000000000 */
[----:B------:R-:W-:-:S06]  /*0810*/  DSETP.NEU.AND P0, PT, R2, RZ, PT ;  /* 0x000000ff0200722a */ /* 0x000fcc0003f0d000 */
[----:B------:R-:W-:-:S14]  /*0820*/  DSETP.NEU.OR P0, PT, R16, RZ, P0 ;  /* 0x000000ff1000722a */ /* 0x000fdc000070d400 */
[----:B------:R0:W-:Y:S02]  /*0830*/  @!P0 STG.E.64 desc[UR4][R10.64], RZ ;  /* 0x000000ff0a008986 */ /* 0x0001e4000c101b04 */
.L_x_1:
[----:B------:R-:W-:Y:S05]  /*0840*/  BSYNC.RECONVERGENT B0 ;  /* 0x0000000000007941 */ /* 0x000fea0003800200 */
.L_x_0:
[----:B------:R-:W0:Y:S01]  /*0850*/  LDCU.64 UR6, c[0x0][0x390] ;  /* 0x00007200ff0677ac */ /* 0x000e220008000a00 */
[----:B------:R-:W-:Y:S01]  /*0860*/  MOV R3, RZ ;  /* 0x000000ff00037202 */ /* 0x000fe20000000f00 */
[----:B------:R-:W-:Y:S01]  /*0870*/  IMAD.MOV.U32 R2, RZ, RZ, R4 ;  /* 0x000000ffff027224 */ /* 0x000fe200078e0004 */
[----:B------:R-:W1:Y:S03]  /*0880*/  LDCU.64 UR8, c[0x0][0x380] ;  /* 0x00007000ff0877ac */ /* 0x000e660008000a00 */
[----:B0-----:R-:W-:-:S04]  /*0890*/  IMAD.WIDE.U32 R10, R37, UR6, R2 ;  /* 0x00000006250a7c25 */ /* 0x001fc8000f8e0002 */
[----:B------:R-:W-:Y:S01]  /*08a0*/  IMAD R27, R37, UR7, RZ ;  /* 0x00000007251b7c24 */ /* 0x000fe2000f8e02ff */
[----:B-1----:R-:W-:-:S03]  /*08b0*/  LEA R8, P0, R10, UR8, 0x3 ;  /* 0x000000080a087c11 */ /* 0x002fc6000f8018ff */
[----:B------:R-:W-:-:S05]  /*08c0*/  IMAD.IADD R9, R11, 0x1, R27 ;  /* 0x000000010b097824 */ /* 0x000fca00078e021b */
[----:B------:R-:W-:-:S05]  /*08d0*/  LEA.HI.X R9, R10, UR9, R9, 0x3, P0 ;  /* 0x000000090a097c11 */ /* 0x000fca00080f1c09 */
[----:B------:R-:W2:Y:S01]  /*08e0*/  LDG.E.64 R10, desc[UR4][R8.64] ;  /* 0x00000004080a7981 */ /* 0x000ea2000c1e1b00 */
[----:B------:R-:W-:Y:S01]  /*08f0*/  BSSY.RECONVERGENT B0, `(.L_x_2) ;  /* 0x0000074000007945 */ /* 0x000fe20003800200 */
[----:B--2---:R-:W-:-:S14]  /*0900*/  DSETP.NEU.AND P0, PT, R10, 1, PT ;  /* 0x3ff000000a00742a */ /* 0x004fdc0003f0d000 */
[----:B------:R-:W-:Y:S05]  /*0910*/  @P0 BRA `(.L_x_3) ;  /* 0x0000000400c40947 */ /* 0x000fea0003800000 */
[C---:B------:R-:W-:Y:S02]  /*0920*/  IADD3 R11, PT, PT, R37.reuse, -0x1, RZ ;  /* 0xffffffff250b7810 */ /* 0x040fe40007ffe0ff */
[----:B------:R-:W-:Y:S01]  /*0930*/  IADD3 R23, PT, PT, R37, 0x1, RZ ;  /* 0x0000000125177810 */ /* 0x000fe20007ffe0ff */
[----:B------:R-:W-:Y:S01]  /*0940*/  IMAD R31, R4, R37, R4 ;  /* 0x00000025041f7224 */ /* 0x000fe200078e0204 */
[----:B------:R-:W2:Y:S01]  /*0950*/  LDG.E.64 R18, desc[UR4][R8.64+0x8] ;  /* 0x0000080408127981 */ /* 0x000ea2000c1e1b00 */
[C---:B------:R-:W-:Y:S02]  /*0960*/  IMAD R13, R11.reuse, UR7, RZ ;  /* 0x000000070b0d7c24 */ /* 0x040fe4000f8e02ff */
[----:B------:R-:W-:-:S04]  /*0970*/  IMAD.WIDE.U32 R10, R11, UR6, R2 ;  /* 0x000000060b0a7c25 */ /* 0x000fc8000f8e0002 */
[----:B------:R-:W-:Y:S01]  /*0980*/  IMAD.IADD R13, R11, 0x1, R13 ;  /* 0x000000010b0d7824 */ /* 0x000fe200078e020d */
[----:B------:R-:W-:Y:S01]  /*0990*/  LEA R20, P0, R10, UR8, 0x3 ;  /* 0x000000080a147c11 */ /* 0x000fe2000f8018ff */
[----:B------:R-:W-:-:S03]  /*09a0*/  IMAD.WIDE.U32 R2, R23, UR6, R2 ;  /* 0x0000000617027c25 */ /* 0x000fc6000f8e0002 */
[----:B------:R-:W-:Y:S01]  /*09b0*/  LEA.HI.X R21, R10, UR9, R13, 0x3, P0 ;  /* 0x000000090a157c11 */ /* 0x000fe200080f1c0d */
[----:B------:R-:W-:-:S04]  /*09c0*/  IMAD R29, R23, UR7, RZ ;  /* 0x00000007171d7c24 */ /* 0x000fc8000f8e02ff */
[----:B------:R-:W3:Y:S04]  /*09d0*/  LDG.E.64 R10, desc[UR4][R20.64] ;  /* 0x00000004140a7981 */ /* 0x000ee8000c1e1b00 */
[----:B------:R0:W3:Y:S01]  /*09e0*/  LDG.E.64 R12, desc[UR4][R20.64+0x8] ;  /* 0x00000804140c7981 */ /* 0x0000e2000c1e1b00 */
[----:B------:R-:W-:Y:S01]  /*09f0*/  IADD3 R3, PT, PT, R3, R29, RZ ;  /* 0x0000001d03037210 */ /* 0x000fe20007ffe0ff */
[----:B------:R-:W-:Y:S01]  /*0a00*/  VIADD R16, R4, 0xffffffff ;  /* 0xffffffff04107836 */ /* 0x000fe20000000000 */
[C---:B------:R-:W-:Y:S01]  /*0a10*/  LEA R14, P0, R2.reuse, UR8, 0x3 ;  /* 0x00000008020e7c11 */ /* 0x040fe2000f8018ff */
[C---:B------:R-:W-:Y:S01]  /*0a20*/  IMAD.WIDE.U32 R24, R31.reuse, UR6, RZ ;  /* 0x000000061f187c25 */ /* 0x040fe2000f8e00ff */
[----:B------:R-:W-:Y:S02]  /*0a30*/  MOV R17, RZ ;  /* 0x000000ff00117202 */ /* 0x000fe40000000f00 */
[----:B------:R-:W-:Y:S01]  /*0a40*/  LEA.HI.X R15, R2, UR9, R3, 0x3, P0 ;  /* 0x00000009020f7c11 */ /* 0x000fe200080f1c03 */
[----:B------:R-:W-:Y:S01]  /*0a50*/  IMAD R31, R31, UR7, R25 ;  /* 0x000000071f1f7c24 */ /* 0x000fe2000f8e0219 */
[----:B0-----:R-:W-:Y:S01]  /*0a60*/  LEA R20, P0, R24, UR8, 0x3 ;  /* 0x0000000818147c11 */ /* 0x001fe2000f8018ff */
[----:B------:R-:W-:-:S02]  /*0a70*/  VIADD R0, R37, 0xffffffff ;  /* 0xffffffff25007836 */ /* 0x000fc40000000000 */
[----:B------:R-:W4:Y:S01]  /*0a80*/  LDG.E.64 R2, desc[UR4][R14.64+0x8] ;  /* 0x000008040e027981 */ /* 0x000f22000c1e1b00 */
[----:B------:R-:W-:Y:S01]  /*0a90*/  IMAD.WIDE.U32 R22, R23, UR6, R16 ;  /* 0x0000000617167c25 */ /* 0x000fe2000f8e0010 */
[----:B------:R-:W-:Y:S02]  /*0aa0*/  LEA.HI.X R21, R24, UR9, R31, 0x3, P0 ;  /* 0x0000000918157c11 */ /* 0x000fe400080f1c1f */
[----:B------:R-:W-:Y:S02]  /*0ab0*/  IADD3 R0, P1, PT, RZ, -R0, RZ ;  /* 0x80000000ff007210 */ /* 0x000fe40007f3e0ff */
[----:B------:R-:W-:Y:S02]  /*0ac0*/  IADD3 R29, PT, PT, R29, R23, RZ ;  /* 0x000000171d1d7210 */ /* 0x000fe40007ffe0ff */
[----:B------:R-:W-:Y:S01]  /*0ad0*/  LEA R28, P0, R22, UR8, 0x3 ;  /* 0x00000008161c7c11 */ /* 0x000fe2000f8018ff */
[----:B------:R-:W5:Y:S01]  /*0ae0*/  LDG.E.64 R20, desc[UR4][R20.64] ;  /* 0x0000000414147981 */ /* 0x000f62000c1e1b00 */
[----:B------:R-:W-:-:S02]  /*0af0*/  IMAD.X R26, RZ, RZ, -0x1, P1 ;  /* 0xffffffffff1a7424 */ /* 0x000fc400008e06ff */
[----:B------:R-:W-:Y:S01]  /*0b00*/  IMAD.WIDE.U32 R24, R37, UR6, R16 ;  /* 0x0000000625187c25 */ /* 0x000fe2000f8e0010 */
[----:B------:R-:W-:Y:S02]  /*0b10*/  LEA.HI.X R29, R22, UR9, R29, 0x3, P0 ;  /* 0x00000009161d7c11 */ /* 0x000fe400080f1c1d */
[----:B------:R-:W-:Y:S01]  /*0b20*/  MOV R23, RZ ;  /* 0x000000ff00177202 */ /* 0x000fe20000000f00 */
[----:B------:R-:W-:Y:S01]  /*0b30*/  IMAD.MOV.U32 R22, RZ, RZ, R4 ;  /* 0x000000ffff167224 */ /* 0x000fe200078e0004 */
[----:B------:R-:W-:Y:S01]  /*0b40*/  LEA R30, P0, R24, UR8, 0x3 ;  /* 0x00000008181e7c11 */ /* 0x000fe2000f8018ff */
[----:B------:R-:W-:Y:S01]  /*0b50*/  IMAD R31, R26, UR6, RZ ;  /* 0x000000061a1f7c24 */ /* 0x000fe2000f8e02ff */
[----:B------:R-:W5:Y:S01]  /*0b60*/  LDG.E.64 R28, desc[UR4][R28.64] ;  /* 0x000000041c1c7981 */ /* 0x000f62000c1e1b00 */
[----:B------:R-:W-:Y:S02]  /*0b70*/  IMAD.IADD R25, R27, 0x1, R25 ;  /* 0x000000011b197824 */ /* 0x000fe400078e0219 */
[----:B------:R-:W-:-:S04]  /*0b80*/  IMAD.WIDE.U32 R22, R0, UR6, R22 ;  /* 0x0000000600167c25 */ /* 0x000fc8000f8e0016 */
[----:B------:R-:W-:Y:S01]  /*0b90*/  IMAD R33, R0, UR7, R31 ;  /* 0x0000000700217c24 */ /* 0x000fe2000f8e021f */
[----:B------:R-:W-:Y:S02]  /*0ba0*/  LEA.HI.X R31, R24, UR9, R25, 0x3, P0 ;  /* 0x00000009181f7c11 */ /* 0x000fe400080f1c19 */
[C---:B------:R-:W-:Y:S02]  /*0bb0*/  LEA R32, P0, R22.reuse, UR8, 0x3 ;  /* 0x0000000816207c11 */ /* 0x040fe4000f8018ff */
[----:B------:R-:W-:Y:S01]  /*0bc0*/  IADD3 R33, PT, PT, R23, R33, RZ ;  /* 0x0000002117217210 */ /* 0x000fe20007ffe0ff */
[----:B------:R-:W5:Y:S03]  /*0bd0*/  LDG.E.64 R24, desc[UR4][R30.64] ;  /* 0x000000041e187981 */ /* 0x000f66000c1e1b00 */
[----:B------:R-:W-:-:S05]  /*0be0*/  LEA.HI.X R33, R22, UR9, R33, 0x3, P0 ;  /* 0x0000000916217c11 */ /* 0x000fca00080f1c21 */
[----:B------:R-:W5:Y:S01]  /*0bf0*/  LDG.E.64 R22, desc[UR4][R32.64] ;  /* 0x0000000420167981 */ /* 0x000f62000c1e1b00 */
[----:B---3--:R-:W-:-:S08]  /*0c00*/  DADD R34, R10, R12 ;  /* 0x000000000a227229 */ /* 0x008fd0000000000c */
[----:B--2---:R-:W-:-:S08]  /*0c10*/  DADD R34, R34, R18 ;  /* 0x0000000022227229 */ /* 0x004fd00000000012 */
[----:B----4-:R-:W-:-:S08]  /*0c20*/  DADD R34, R34, R2 ;  /* 0x0000000022227229 */ /* 0x010fd00000000002 */
[----:B-----5:R-:W-:-:S08]  /*0c30*/  DADD R20, R34, R20 ;  /* 0x0000000022147229 */ /* 0x020fd00000000014 */
[----:B------:R-:W-:-:S08]  /*0c40*/  DADD R20, R20, R28 ;  /* 0x0000000014147229 */ /* 0x000fd0000000001c */
[----:B------:R-:W-:-:S08]  /*0c50*/  DADD R20, R20, R24 ;  /* 0x0000000014147229 */ /* 0x000fd00000000018 */
[----:B------:R-:W-:-:S08]  /*0c60*/  DADD R20, R20, R22 ;  /* 0x0000000014147229 */ /* 0x000fd00000000016 */
[----:B------:R-:W-:-:S06]  /*0c70*/  DSETP.GTU.AND P0, PT, R20, 6, PT ;  /* 0x401800001400742a */ /* 0x000fcc0003f0c000 */
[----:B------:R-:W-:-:S14]  /*0c80*/  DSETP.LTU.OR P0, PT, R20, 2, P0 ;  /* 0x400000001400742a */ /* 0x000fdc0000709400 */
[----:B------:R-:W-:Y:S05]  /*0c90*/  @P0 BRA `(.L_x_3) ;  /* 0x0000000000e40947 */ /* 0x000fea0003800000 */
[----:B------:R-:W2:Y:S01]  /*0ca0*/  LDG.E.64 R14, desc[UR4][R14.64] ;  /* 0x000000040e0e7981 */ /* 0x000ea2000c1e1b00 */
[----:B------:R-:W-:-:S04]  /*0cb0*/  VIADD R21, R37, 0xffffffff ;  /* 0xffffffff25157836 */ /* 0x000fc80000000000 */
[----:B------:R-:W-:-:S04]  /*0cc0*/  IMAD.WIDE.U32 R16, R21, UR6, R16 ;  /* 0x0000000615107c25 */ /* 0x000fc8000f8e0010 */
[----:B------:R-:W-:Y:S01]  /*0cd0*/  IMAD R23, R21, UR7, RZ ;  /* 0x0000000715177c24 */ /* 0x000fe2000f8e02ff */
[----:B------:R-:W-:-:S04]  /*0ce0*/  LEA R22, P0, R16, UR8, 0x3 ;  /* 0x0000000810167c11 */ /* 0x000fc8000f8018ff */
[----:B------:R-:W-:-:S04]  /*0cf0*/  IADD3 R17, PT, PT, R23, R17, RZ ;  /* 0x0000001117117210 */ /* 0x000fc80007ffe0ff */
[----:B------:R-:W-:-:S05]  /*0d00*/  LEA.HI.X R23, R16, UR9, R17, 0x3, P0 ;  /* 0x0000000910177c11 */ /* 0x000fca00080f1c11 */
[----:B------:R-:W3:Y:S01]  /*0d10*/  LDG.E.64 R16, desc[UR4][R22.64] ;  /* 0x0000000416107981 */ /* 0x000ee2000c1e1b00 */
[----:B------:R-:W-:Y:S02]  /*0d20*/  DSETP.NEU.AND P0, PT, R12, 1, PT ;  /* 0x3ff000000c00742a */ /* 0x000fe40003f0d000 */
[----:B------:R-:W-:Y:S02]  /*0d30*/  DSETP.NEU.AND P2, PT, R18, 1, PT ;  /* 0x3ff000001200742a */ /* 0x000fe40003f4d000 */
[----:B------:R-:W-:Y:S02]  /*0d40*/  DSETP.NEU.AND P1, PT, R2, 1, PT ;  /* 0x3ff000000200742a */ /* 0x000fe40003f2d000 */
[----:B------:R-:W-:Y:S02]  /*0d50*/  DSETP.EQ.AND P0, PT, R10, RZ, !P0 ;  /* 0x000000ff0a00722a */ /* 0x000fe40004702000 */
[----:B------:R-:W-:Y:S02]  /*0d60*/  DSETP.EQ.AND P2, PT, R12, RZ, !P2 ;  /* 0x000000ff0c00722a */ /* 0x000fe40005742000 */
[----:B------:R-:W-:-:S02]  /*0d70*/  DSETP.NEU.AND P3, PT, R2, RZ, PT ;  /* 0x000000ff0200722a */ /* 0x000fc40003f6d000 */
[----:B------:R-:W-:Y:S01]  /*0d80*/  DSETP.EQ.AND P1, PT, R18, RZ, !P1 ;  /* 0x000000ff1200722a */ /* 0x000fe20004f22000 */
[----:B------:R-:W-:Y:S01]  /*0d90*/  SEL R0, RZ, 0x1, !P0 ;  /* 0x00000001ff007807 */ /* 0x000fe20004000000 */
[----:B------:R-:W-:Y:S02]  /*0da0*/  IMAD.MOV.U32 R2, RZ, RZ, 0x2 ;  /* 0x00000002ff027424 */ /* 0x000fe400078e00ff */
[----:B------:R-:W-:-:S04]  /*0db0*/  IMAD.MOV.U32 R3, RZ, RZ, RZ ;  /* 0x000000ffff037224 */ /* 0x000fc800078e00ff */
[----:B------:R-:W-:Y:S01]  /*0dc0*/  @!P0 IADD3 R2, PT, PT, RZ, 0x1, RZ ;  /* 0x00000001ff028810 */ /* 0x000fe20007ffe0ff */
[----:B------:R-:W-:Y:S01]  /*0dd0*/  DSETP.NEU.AND P0, PT, R28, 1, PT ;  /* 0x3ff000001c00742a */ /* 0x000fe20003f0d000 */
[----:B------:R-:W-:-:S05]  /*0de0*/  @!P2 IMAD.MOV R2, RZ, RZ, R0 ;  /* 0x000000ffff02a224 */ /* 0x000fca00078e0200 */
[C---:B------:R-:W-:Y:S02]  /*0df0*/  IADD3 R0, PT, PT, R2.reuse, 0x1, RZ ;  /* 0x0000000102007810 */ /* 0x040fe40007ffe0ff */
[----:B------:R-:W-:Y:S01]  /*0e00*/  @!P1 IADD3 R0, PT, PT, R2, RZ, RZ ;  /* 0x000000ff02009210 */ /* 0x000fe20007ffe0ff */
[----:B------:R-:W-:-:S06]  /*0e10*/  DSETP.NEU.AND P1, PT, R24, 1, PT ;  /* 0x3ff000001800742a */ /* 0x000fcc0003f2d000 */
[----:B------:R-:W-:Y:S02]  /*0e20*/  DSETP.EQ.AND P1, PT, R28, RZ, !P1 ;  /* 0x000000ff1c00722a */ /* 0x000fe40004f22000 */
[C---:B--2---:R-:W-:Y:S02]  /*0e30*/  @!P3 DSETP.NEU.AND P2, PT, R14.reuse, 1, PT ;  /* 0x3ff000000e00b42a */ /* 0x044fe40003f4d000 */
[----:B------:R-:W-:-:S04]  /*0e40*/  DSETP.EQ.AND P0, PT, R14, RZ, !P0 ;  /* 0x000000ff0e00722a */ /* 0x000fc80004702000 */
[----:B------:R-:W-:Y:S01]  /*0e50*/  @!P3 SEL R3, RZ, 0x1, P2 ;  /* 0x00000001ff03b807 */ /* 0x000fe20001000000 */
[----:B------:R-:W-:-:S04]  /*0e60*/  DSETP.NEU.AND P2, PT, R24, RZ, PT ;  /* 0x000000ff1800722a */ /* 0x000fc80003f4d000 */
[----:B------:R-:W-:Y:S02]  /*0e70*/  IMAD.IADD R0, R0, 0x1, R3 ;  /* 0x0000000100007824 */ /* 0x000fe400078e0203 */
[----:B------:R-:W-:-:S03]  /*0e80*/  IMAD.MOV.U32 R3, RZ, RZ, RZ ;  /* 0x000000ffff037224 */ /* 0x000fc600078e00ff */
[----:B------:R-:W-:Y:S01]  /*0e90*/  IADD3 R2, PT, PT, R0, 0x1, RZ ;  /* 0x0000000100027810 */ /* 0x000fe20007ffe0ff */
[----:B------:R-:W-:Y:S01]  /*0ea0*/  @!P0 IMAD.MOV R2, RZ, RZ, R0 ;  /* 0x000000ffff028224 */ /* 0x000fe200078e0200 */
[C---:B------:R-:W-:Y:S02]  /*0eb0*/  DSETP.NEU.AND P0, PT, R10.reuse, 1, PT ;  /* 0x3ff000000a00742a */ /* 0x040fe40003f0d000 */
[----:B------:R-:W-:Y:S02]  /*0ec0*/  DMUL R10, R10, R18 ;  /* 0x000000120a0a7228 */ /* 0x000fe40000000000 */
[C---:B------:R-:W-:Y:S01]  /*0ed0*/  IADD3 R0, PT, PT, R2.reuse, 0x1, RZ ;  /* 0x0000000102007810 */ /* 0x040fe20007ffe0ff */
[C---:B---3--:R-:W-:Y:S01]  /*0ee0*/  @!P2 DSETP.NEU.AND P3, PT, R16.reuse, 1, PT ;  /* 0x3ff000001000a42a */ /* 0x048fe20003f6d000 */
[----:B------:R-:W-:Y:S01]  /*0ef0*/  @!P1 IADD3 R0, PT, PT, R2, RZ, RZ ;  /* 0x000000ff02009210 */ /* 0x000fe20007ffe0ff */
[----:B------:R-:W-:-:S03]  /*0f00*/  DSETP.EQ.AND P0, PT, R16, RZ, !P0 ;  /* 0x000000ff1000722a */ /* 0x000fc60004702000 */
[----:B------:R-:W-:Y:S01]  /*0f10*/  DMUL R10, R24, R10 ;  /* 0x0000000a180a7228 */ /* 0x000fe20000000000 */
[----:B------:R-:W-:-:S05]  /*0f20*/  @!P2 SEL R3, RZ, 0x1, P3 ;  /* 0x00000001ff03a807 */ /* 0x000fca0001800000 */
[----:B------:R-:W-:Y:S02]  /*0f30*/  IMAD.IADD R0, R0, 0x1, R3 ;  /* 0x0000000100007824 */ /* 0x000fe400078e0203 */
[----:B------:R-:W-:-:S03]  /*0f40*/  DSETP.NEU.AND P1, PT, R10, RZ, PT ;  /* 0x000000ff0a00722a */ /* 0x000fc60003f2d000 */
[----:B------:R-:W-:Y:S01]  /*0f50*/  IADD3 R2, PT, PT, R0, 0x1, RZ ;  /* 0x0000000100027810 */ /* 0x000fe20007ffe0ff */
[----:B------:R-:W-:-:S05]  /*0f60*/  @!P0 IMAD.MOV R2, RZ, RZ, R0 ;  /* 0x000000ffff028224 */ /* 0x000fca00078e0200 */
[----:B------:R-:W-:-:S13]  /*0f70*/  ISETP.NE.OR P1, PT, R2, 0x1, P1 ;  /* 0x000000010200780c */ /* 0x000fda0000f25670 */
[----:B------:R-:W-:Y:S05]  /*0f80*/  @P1 BRA `(.L_x_3) ;  /* 0x0000000000281947 */ /* 0x000fea0003800000 */
[----:B------:R-:W-:-:S04]  /*0f90*/  IMAD R21, R4, R21, RZ ;  /* 0x0000001504157224 */ /* 0x000fc800078e02ff */
[----:B------:R-:W-:-:S04]  /*0fa0*/  IMAD.WIDE.U32 R2, R21, UR6, RZ ;  /* 0x0000000615027c25 */ /* 0x000fc8000f8e00ff */
[----:B------:R-:W-:Y:S01]  /*0fb0*/  IMAD R21, R21, UR7, R3 ;  /* 0x0000000715157c24 */ /* 0x000fe2000f8e0203 */
[----:B------:R-:W-:-:S04]  /*0fc0*/  LEA R10, P0, R2, UR8, 0x3 ;  /* 0x00000008020a7c11 */ /* 0x000fc8000f8018ff */
[----:B------:R-:W-:-:S05]  /*0fd0*/  LEA.HI.X R11, R2, UR9, R21, 0x3, P0 ;  /* 0x00000009020b7c11 */ /* 0x000fca00080f1c15 */
[----:B------:R-:W2:Y:S02]  /*0fe0*/  LDG.E.64 R2, desc[UR4][R10.64] ;  /* 0x000000040a027981 */ /* 0x000ea4000c1e1b00 */
[----:B--2---:R-:W-:-:S08]  /*0ff0*/  DMUL R2, R14, R2 ;  /* 0x000000020e027228 */ /* 0x004fd00000000000 */
[----:B------:R-:W-:-:S08]  /*1000*/  DMUL R2, R24, R2 ;  /* 0x0000000218027228 */ /* 0x000fd00000000000 */
[----:B------:R-:W-:-:S14]  /*1010*/  DSETP.NEU.AND P0, PT, R2, RZ, PT ;  /* 0x000000ff0200722a */ /* 0x000fdc0003f0d000 */
[----:B------:R0:W-:Y:S02]  /*1020*/  @!P0 STG.E.64 desc[UR4][R8.64], RZ ;  /* 0x000000ff08008986 */ /* 0x0001e4000c101b04 */
.L_x_3:
[----:B------:R-:W-:Y:S05]  /*1030*/  BSYNC.RECONVERGENT B0 ;  /* 0x0000000000007941 */ /* 0x000fea0003800200 */
.L_x_2:
[----:B------:R-:W2:Y:S02]  /*1040*/  LDG.E.64 R6, desc[UR4][R6.64] ;  /* 0x0000000406067981 */ /* 0x000ea4000c1e1b00 */
[----:B--2---:R-:W-:-:S14]  /*1050*/  DSETP.NEU.AND P0, PT, R6, 1, PT ;  /* 0x3ff000000600742a */ /* 0x004fdc0003f0d000 */
[----:B------:R-:W-:Y:S05]  /*1060*/  @P0 EXIT ;  /* 0x000000000000094d */ /* 0x000fea0003800000 */
[----:B------:R-:W-:Y:S01]  /*1070*/  IADD3 R3, PT, PT, R37, -0x1, RZ ;  /* 0xffffffff25037810 */ /* 0x000fe20007ffe0ff */
[----:B------:R-:W2:Y:S04]  /*1080*/  LDG.E.64 R10, desc[UR4][R8.64+0x8] ;  /* 0x00000804080a7981 */ /* 0x000ea8000c1e1b00 */
[----:B------:R-:W-:-:S04]  /*1090*/  IMAD.WIDE.U32 R6, R3, UR6, RZ ;  /* 0x0000000603067c25 */ /* 0x000fc8000f8e00ff */
[----:B------:R-:W-:Y:S01]  /*10a0*/  IMAD R3, R3, UR7, R7 ;  /* 0x0000000703037c24 */ /* 0x000fe2000f8e0207 */
[----:B------:R-:W-:-:S04]  /*10b0*/  LEA R2, P0, R6, UR8, 0x3 ;  /* 0x0000000806027c11 */ /* 0x000fc8000f8018ff */
[----:B------:R-:W-:-:S05]  /*10c0*/  LEA.HI.X R3, R6, UR9, R3, 0x3, P0 ;  /* 0x0000000906037c11 */ /* 0x000fca00080f1c03 */
[----:B------:R-:W2:Y:S01]  /*10d0*/  LDG.E.64 R6, desc[UR4][R2.64] ;  /* 0x0000000402067981 */ /* 0x000ea2000c1e1b00 */
[----:B------:R-:W-:Y:S04]  /*10e0*/  BSSY.RECONVERGENT B1, `(.L_x_4) ;  /* 0x000003d000017945 */ /* 0x000fe80003800200 */
[----:B------:R-:W-:Y:S01]  /*10f0*/  BSSY.RELIABLE B0, `(.L_x_5) ;  /* 0x000000f000007945 */ /* 0x000fe20003800100 */
[----:B--2---:R-:W-:-:S08]  /*1100*/  DMUL R6, R6, R10 ;  /* 0x0000000a06067228 */ /* 0x004fd00000000000 */
[----:B------:R-:W-:-:S14]  /*1110*/  DSETP.NEU.AND P0, PT, R6, 1, PT ;  /* 0x3ff000000600742a */ /* 0x000fdc0003f0d000 */
[----:B------:R-:W-:Y:S05]  /*1120*/  @P0 BRA `(.L_x_6) ;  /* 0x00000000002c0947 */ /* 0x000fea0003800000 */
[----:B------:R-:W-:Y:S01]  /*1130*/  IADD3 R13, PT, PT, R37, 0x1, RZ ;  /* 0x00000001250d7810 */ /* 0x000fe20007ffe0ff */
[----:B------:R-:W-:Y:S02]  /*1140*/  VIADD R6, R4, 0xffffffff ;  /* 0xffffffff04067836 */ /* 0x000fe40000000000 */
[----:B------:R-:W-:Y:S02]  /*1150*/  IMAD.MOV.U32 R7, RZ, RZ, RZ ;  /* 0x000000ffff077224 */ /* 0x000fe400078e00ff */
[----:B------:R-:W-:-:S04]  /*1160*/  IMAD.WIDE.U32 R6, R13, UR6, R6 ;  /* 0x000000060d067c25 */ /* 0x000fc8000f8e0006 */
[----:B------:R-:W-:Y:S01]  /*1170*/  IMAD R13, R13, UR7, R7 ;  /* 0x000000070d0d7c24 */ /* 0x000fe2000f8e0207 */
[----:B------:R-:W-:-:S04]  /*1180*/  LEA R12, P0, R6, UR8, 0x3 ;  /* 0x00000008060c7c11 */ /* 0x000fc8000f8018ff */
[----:B------:R-:W-:-:S05]  /*1190*/  LEA.HI.X R13, R6, UR9, R13, 0x3, P0 ;  /* 0x00000009060d7c11 */ /* 0x000fca00080f1c0d */
[----:B------:R-:W2:Y:S02]  /*11a0*/  LDG.E.64 R6, desc[UR4][R12.64] ;  /* 0x000000040c067981 */ /* 0x000ea4000c1e1b00 */
[----:B--2---:R-:W-:-:S14]  /*11b0*/  DSETP.NEU.AND P0, PT, R6, 1, PT ;  /* 0x3ff000000600742a */ /* 0x004fdc0003f0d000 */
[----:B------:R-:W-:Y:S05]  /*11c0*/  @P0 BREAK.RELIABLE B0 ;  /* 0x0000000000000942 */ /* 0x000fea0003800100 */
[----:B------:R-:W-:Y:S05]  /*11d0*/  @P0 BRA `(.L_x_7) ;  /* 0x0000000000b40947 */ /* 0x000fea0003800000 */
.L_x_6:
[----:B------:R-:W-:Y:S05]  /*11e0*/  BSYNC.RELIABLE B0 ;  /* 0x0000000000007941 */ /* 0x000fea0003800100 */
.L_x_5:
[----:B------:R-:W-:Y:S01]  /*11f0*/  IADD3 R7, PT, PT, R37, 0x1, RZ ;  /* 0x0000000125077810 */ /* 0x000fe20007ffe0ff */
[----:B------:R-:W-:Y:S01]  /*1200*/  IMAD.MOV.U32 R12, RZ, RZ, R4 ;  /* 0x000000ffff0c7224 */ /* 0x000fe200078e0004 */
[----:B------:R-:W-:-:S03]  /*1210*/  MOV R13, RZ ;  /* 0x000000ff000d7202 */ /* 0x000fc60000000f00 */
[----:B------:R-:W-:-:S04]  /*1220*/  IMAD.WIDE.U32 R12, R7, UR6, R12 ;  /* 0x00000006070c7c25 */ /* 0x000fc8000f8e000c */
[----:B------:R-:W-:Y:S01]  /*1230*/  IMAD R7, R7, UR7, R13 ;  /* 0x0000000707077c24 */ /* 0x000fe2000f8e020d */
[----:B------:R-:W-:-:S04]  /*1240*/  LEA R6, P0, R12, UR8, 0x3 ;  /* 0x000000080c067c11 */ /* 0x000fc8000f8018ff */
[----:B------:R-:W-:-:S05]  /*1250*/  LEA.HI.X R7, R12, UR9, R7, 0x3, P0 ;  /* 0x000000090c077c11 */ /* 0x000fca00080f1c07 */
[----:B------:R-:W2:Y:S01]  /*1260*/  LDG.E.64 R12, desc[UR4][R6.64] ;  /* 0x00000004060c7981 */ /* 0x000ea2000c1e1b00 */
[----:B------:R-:W-:Y:S01]  /*1270*/  BSSY.RELIABLE B2, `(.L_x_8) ;  /* 0x000000a000027945 */ /* 0x000fe20003800100 */
[----:B--2---:R-:W-:-:S08]  /*1280*/  DMUL R10, R10, R12 ;  /* 0x0000000c0a0a7228 */ /* 0x004fd00000000000 */
[----:B------:R-:W-:-:S14]  /*1290*/  DSETP.NEU.AND P0, PT, R10, 1, PT ;  /* 0x3ff000000a00742a */ /* 0x000fdc0003f0d000 */
[----:B------:R-:W-:Y:S05]  /*12a0*/  @P0 BRA `(.L_x_9) ;  /* 0x0000000000180947 */ /* 0x000fea0003800000 */
[----:B------:R-:W-:-:S04]  /*12b0*/  VIADD R11, R4, 0xffffffff ;  /* 0xffffffff040b7836 */ /* 0x000fc80000000000 */
[----:B------:R-:W-:-:S06]  /*12c0*/  IMAD.WIDE.U32 R10, R11, 0x8, R2 ;  /* 0x000000080b0a7825 */ /* 0x000fcc00078e0002 */
[----:B------:R-:W2:Y:S02]  /*12d0*/  LDG.E.64 R10, desc[UR4][R10.64] ;  /* 0x000000040a0a7981 */ /* 0x000ea4000c1e1b00 */
[----:B--2---:R-:W-:-:S14]  /*12e0*/  DSETP.NEU.AND P0, PT, R10, 1, PT ;  /* 0x3ff000000a00742a */ /* 0x004fdc0003f0d000 */
[----:B------:R-:W-:Y:S05]  /*12f0*/  @P0 BREAK.RELIABLE B2 ;  /* 0x0000000000020942 */ /* 0x000fea0003800100 */
[----:B------:R-:W-:Y:S05]  /*1300*/  @P0 BRA `(.L_x_7) ;  /* 0x0000000000680947 */ /* 0x000fea0003800000 */
.L_x_9:
[----:B------:R-:W-:Y:S05]  /*1310*/  BSYNC.RELIABLE B2 ;  /* 0x0000000000027941 */ /* 0x000fea0003800100 */
.L_x_8:
[----:B------:R-:W-:Y:S01]  /*1320*/  IADD3 R10, PT, PT, R4, -0x1, RZ ;  /* 0xffffffff040a7810 */ /* 0x000fe20007ffe0ff */
[----:B------:R-:W-:-:S04]  /*1330*/  IMAD.MOV.U32 R11, RZ, RZ, RZ ;  /* 0x000000ffff0b7224 */ /* 0x000fc800078e00ff */
[----:B------:R-:W-:-:S05]  /*1340*/  IMAD.WIDE.U32 R10, R37, UR6, R10 ;  /* 0x00000006250a7c25 */ /* 0x000fca000f8e000a */
[----:B------:R-:W-:Y:S02]  /*1350*/  IADD3 R27, PT, PT, R27, R11, RZ ;  /* 0x0000000b1b1b7210 */ /* 0x000fe40007ffe0ff */
[----:B------:R-:W-:-:S04]  /*1360*/  LEA R14, P0, R10, UR8, 0x3 ;  /* 0x000000080a0e7c11 */ /* 0x000fc8000f8018ff */
[----:B------:R-:W-:-:S05]  /*1370*/  LEA.HI.X R15, R10, UR9, R27, 0x3, P0 ;  /* 0x000000090a0f7c11 */ /* 0x000fca00080f1c1b */
[----:B------:R-:W2:Y:S01]  /*1380*/  LDG.E.64 R10, desc[UR4][R14.64] ;  /* 0x000000040e0a7981 */ /* 0x000ea2000c1e1b00 */
[C---:B------:R-:W-:Y:S01]  /*1390*/  LEA R2, P1, R4.reuse, R2, 0x3 ;  /* 0x0000000204027211 */ /* 0x040fe200078218ff */
[----:B------:R-:W-:Y:S03]  /*13a0*/  BSSY.RELIABLE B2, `(.L_x_10) ;  /* 0x0000009000027945 */ /* 0x000fe60003800100 */
[----:B------:R-:W-:Y:S01]  /*13b0*/  LEA.HI.X R3, R4, R3, RZ, 0x3, P1 ;  /* 0x0000000304037211 */ /* 0x000fe200008f1cff */
[----:B--2---:R-:W-:-:S08]  /*13c0*/  DMUL R12, R12, R10 ;  /* 0x0000000a0c0c7228 */ /* 0x004fd00000000000 */
[----:B------:R-:W-:-:S14]  /*13d0*/  DSETP.NEU.AND P0, PT, R12, 1, PT ;  /* 0x3ff000000c00742a */ /* 0x000fdc0003f0d000 */
[----:B------:R-:W-:Y:S05]  /*13e0*/  @P0 BRA `(.L_x_11) ;  /* 0x0000000000100947 */ /* 0x000fea0003800000 */
[----:B------:R-:W2:Y:S02]  /*13f0*/  LDG.E.64 R4, desc[UR4][R2.64+0x8] ;  /* 0x0000080402047981 */ /* 0x000ea4000c1e1b00 */
[----:B--2---:R-:W-:-:S14]  /*1400*/  DSETP.NEU.AND P0, PT, R4, 1, PT ;  /* 0x3ff000000400742a */ /* 0x004fdc0003f0d000 */
[----:B------:R-:W-:Y:S05]  /*1410*/  @P0 BREAK.RELIABLE B2 ;  /* 0x0000000000020942 */ /* 0x000fea0003800100 */
[----:B------:R-:W-:Y:S05]  /*1420*/  @P0 BRA `(.L_x_7) ;  /* 0x0000000000200947 */ /* 0x000fea0003800000 */
.L_x_11:
[----:B------:R-:W-:Y:S05]  /*1430*/  BSYNC.RELIABLE B2 ;  /* 0x0000000000027941 */ /* 0x000fea0003800100 */
.L_x_10:
[----:B------:R-:W2:Y:S02]  /*1440*/  LDG.E.64 R2, desc[UR4][R2.64] ;  /* 0x0000000402027981 */ /* 0x000ea4000c1e1b00 */
[----:B--2---:R-:W-:-:S08]  /*1450*/  DMUL R10, R10, R2 ;  /* 0x000000020a0a7228 */ /* 0x004fd00000000000 */
[----:B------:R-:W-:-:S14]  /*1460*/  DSETP.NEU.AND P0, PT, R10, 1, PT ;  /* 0x3ff000000a00742a */ /* 0x000fdc0003f0d000 */
[----:B------:R-:W-:Y:S05]  /*1470*/  @P0 EXIT ;  /* 0x000000000000094d */ /* 0x000fea0003800000 */
[----:B------:R-:W2:Y:S02]  /*1480*/  LDG.E.64 R6, desc[UR4][R6.64+0x8] ;  /* 0x0000080406067981 */ /* 0x000ea4000c1e1b00 */
[----:B--2---:R-:W-:-:S14]  /*1490*/  DSETP.NEU.AND P0, PT, R6, 1, PT ;  /* 0x3ff000000600742a */ /* 0x004fdc0003f0d000 */
[----:B------:R-:W-:Y:S05]  /*14a0*/  @!P0 EXIT ;  /* 0x000000000000894d */ /* 0x000fea0003800000 */
.L_x_7:
[----:B------:R-:W-:Y:S05]  /*14b0*/  BSYNC.RECONVERGENT B1 ;  /* 0x0000000000017941 */ /* 0x000fea0003800200 */
.L_x_4:
[----:B------:R-:W-:Y:S05]  /*14c0*/  WARPSYNC.ALL ;  /* 0x0000000000007948 */ /* 0x000fea0003800000 */
[----:B------:R-:W-:Y:S01]  /*14d0*/  STG.E.64 desc[UR4][R8.64], RZ ;  /* 0x000000ff08007986 */ /* 0x000fe2000c101b04 */
[----:B------:R-:W-:Y:S05]  /*14e0*/  EXIT ;  /* 0x000000000000794d */ /* 0x000fea0003800000 */
.L_x_12:
[----:B------:R-:W-:-:S00]  /*14f0*/  BRA `(.L_x_12) ;  /* 0xfffffffc00fc7947 */ /* 0x000fc0000383ffff */
[----:B------:R-:W-:-:S00]  /*1500*/  NOP ;  /* 0x0000000000007918 */ /* 0x000fc00000000000 */
[----:B------:R-:W-:-:S00]  /*1510*/  NOP ;  /* 0x0000000000007918 */ /* 0x000fc00000000000 */
[----:B------:R-:W-:-:S00]  /*1520*/  NOP ;  /* 0x0000000000007918 */ /* 0x000fc00000000000 */
[----:B------:R-:W-:-:S00]  /*1530*/  NOP ;  /* 0x0000000000007918 */ /* 0x000fc00000000000 */
[----:B------:R-:W-:-:S00]  /*1540*/  NOP ;  /* 0x0000000000007918 */ /* 0x000fc00000000000 */
[----:B------:R-:W-:-:S00]  /*1550*/  NOP ;  /* 0x0000000000007918 */ /* 0x000fc00000000000 */
[----:B------:R-:W-:-:S00]  /*1560*/  NOP ;  /* 0x0000000000007918 */ /* 0x000fc00000000000 */
[----:B------:R-:W-:-:S00]  /*1570*/  NOP ;  /* 0x0000000000007918 */ /* 0x000fc00000000000 */
.L_x_13:


//--------------------- .nv.shared.reserved.0     --------------------------
	.section	.nv.shared.reserved.0,"aw",@nobits
	.weak		__nv_reservedSMEM_offset_0_alias
	.size		__nv_reservedSMEM_offset_0_alias, 0, 64
	.other		__nv_reservedSMEM_offset_0_alias,@"STO_CUDA_RESERVED_SHARED STV_DEFAULT"
__nv_reservedSMEM_offset_0_alias:
	.zero		0
	.zero		64


//--------------------- .nv.constant0._Z22ThiningPictureWithCUDAPdS_mii --------------------------
	.section	.nv.constant0._Z22ThiningPictureWithCUDAPdS_mii,"a",@progbits
	.sectionflags	@""
	.align	4
.nv.constant0._Z22ThiningPictureWithCUDAPdS_mii:
	.zero		928


//--------------------- SYMBOLS --------------------------

	.type		.nv.reservedSmem.offset0,@object
	.size		.nv.reservedSmem.offset0,0x4
